	.headerflags	@"EF_CUDA_TEXMODE_UNIFIED EF_CUDA_64BIT_ADDRESS EF_CUDA_ACCELERATORS EF_CUDA_SM90 EF_CUDA_VIRTUAL_SM(EF_CUDA_SM90)"
	.elftype	@"ET_EXEC"


//--------------------- .nv.info                  --------------------------
	.section	.nv.info,"",@"SHT_CUDA_INFO"
	.align	4


	//----- nvinfo : EIATTR_REGCOUNT
	.align		4
        /*0000*/ 	.byte	0x04, 0x2f
        /*0002*/ 	.short	(.L_1 - .L_0)
	.align		4
.L_0:
        /*0004*/ 	.word	index@(triton_poi_fused_hardtanh_0)
        /*0008*/ 	.word	0x0000000c


	//----- nvinfo : EIATTR_MIN_STACK_SIZE
	.align		4
.L_1:
        /*000c*/ 	.byte	0x04, 0x12
        /*000e*/ 	.short	(.L_3 - .L_2)
	.align		4
.L_2:
        /*0010*/ 	.word	index@(triton_poi_fused_hardtanh_0)
        /*0014*/ 	.word	0x00000000


	//----- nvinfo : EIATTR_FRAME_SIZE
	.align		4
.L_3:
        /*0018*/ 	.byte	0x04, 0x11
        /*001a*/ 	.short	(.L_5 - .L_4)
	.align		4
.L_4:
        /*001c*/ 	.word	index@(triton_poi_fused_hardtanh_0)
        /*0020*/ 	.word	0x00000000


	//----- nvinfo : EIATTR_MIN_STACK_SIZE
	.align		4
.L_5:
        /*0024*/ 	.byte	0x04, 0x12
        /*0026*/ 	.short	(.L_7 - .L_6)
	.align		4
.L_6:
        /*0028*/ 	.word	index@(triton_poi_fused_hardtanh_0)
        /*002c*/ 	.word	0x00000000
.L_7:


//--------------------- .nv.info.triton_poi_fused_hardtanh_0 --------------------------
	.section	.nv.info.triton_poi_fused_hardtanh_0,"",@"SHT_CUDA_INFO"
	.sectionflags	@""
	.align	4


	//----- nvinfo : EIATTR_CUDA_API_VERSION
	.align		4
        /*0000*/ 	.byte	0x04, 0x37
        /*0002*/ 	.short	(.L_9 - .L_8)
.L_8:
        /*0004*/ 	.word	0x0000007c


	//----- nvinfo : EIATTR_KPARAM_INFO
	.align		4
.L_9:
        /*0008*/ 	.byte	0x04, 0x17
        /*000a*/ 	.short	(.L_11 - .L_10)
.L_10:
        /*000c*/ 	.word	0x00000000
        /*0010*/ 	.short	0x0002
        /*0012*/ 	.short	0x0010
        /*0014*/ 	.byte	0x00, 0xf0, 0x11, 0x00


	//----- nvinfo : EIATTR_KPARAM_INFO
	.align		4
.L_11:
        /*0018*/ 	.byte	0x04, 0x17
        /*001a*/ 	.short	(.L_13 - .L_12)
.L_12:
        /*001c*/ 	.word	0x00000000
        /*0020*/ 	.short	0x0001
        /*0022*/ 	.short	0x0008
        /*0024*/ 	.byte	0x00, 0xf4, 0x21, 0x00


	//----- nvinfo : EIATTR_KPARAM_INFO
	.align		4
.L_13:
        /*0028*/ 	.byte	0x04, 0x17
        /*002a*/ 	.short	(.L_15 - .L_14)
.L_14:
        /*002c*/ 	.word	0x00000000
        /*0030*/ 	.short	0x0000
        /*0032*/ 	.short	0x0000
        /*0034*/ 	.byte	0x00, 0xf4, 0x21, 0x00


	//----- nvinfo : EIATTR_SPARSE_MMA_MASK
	.align		4
.L_15:
        /*0038*/ 	.byte	0x03, 0x50
        /*003a*/ 	.short	0x0000


	//----- nvinfo : EIATTR_MAXREG_COUNT
	.align		4
        /*003c*/ 	.byte	0x03, 0x1b
        /*003e*/ 	.short	0x00ff


	//----- nvinfo : EIATTR_EXIT_INSTR_OFFSETS
	.align		4
        /*0040*/ 	.byte	0x04, 0x1c
        /*0042*/ 	.short	(.L_17 - .L_16)


	//   ....[0]....
.L_16:
        /*0044*/ 	.word	0x00000150


	//   ....[1]....
        /*0048*/ 	.word	0x00000170


	//----- nvinfo : EIATTR_REQNTID
	.align		4
.L_17:
        /*004c*/ 	.byte	0x04, 0x10
        /*004e*/ 	.short	(.L_19 - .L_18)
.L_18:
        /*0050*/ 	.word	0x00000080
        /*0054*/ 	.word	0x00000001
        /*0058*/ 	.word	0x00000001


	//----- nvinfo : EIATTR_CRS_STACK_SIZE
	.align		4
.L_19:
        /*005c*/ 	.byte	0x04, 0x1e
        /*005e*/ 	.short	(.L_21 - .L_20)
.L_20:
        /*0060*/ 	.word	0x00000000


	//----- nvinfo : EIATTR_CBANK_PARAM_SIZE
	.align		4
.L_21:
        /*0064*/ 	.byte	0x03, 0x19
        /*0066*/ 	.short	0x0014


	//----- nvinfo : EIATTR_PARAM_CBANK
	.align		4
        /*0068*/ 	.byte	0x04, 0x0a
        /*006a*/ 	.short	(.L_23 - .L_22)
	.align		4
.L_22:
        /*006c*/ 	.word	index@(.nv.constant0.triton_poi_fused_hardtanh_0)
        /*0070*/ 	.short	0x0210
        /*0072*/ 	.short	0x0014


	//----- nvinfo : EIATTR_SW_WAR
	.align		4
.L_23:
        /*0074*/ 	.byte	0x04, 0x36
        /*0076*/ 	.short	(.L_25 - .L_24)
.L_24:
        /*0078*/ 	.word	0x00000008
.L_25:


//--------------------- .nv.callgraph             --------------------------
	.section	.nv.callgraph,"",@"SHT_CUDA_CALLGRAPH"
	.align	4
	.sectionentsize	8
	.align		4
        /*0000*/ 	.word	0x00000000
	.align		4
        /*0004*/ 	.word	0xffffffff
	.align		4
        /*0008*/ 	.word	0x00000000
	.align		4
        /*000c*/ 	.word	0xfffffffe
	.align		4
        /*0010*/ 	.word	0x00000000
	.align		4
        /*0014*/ 	.word	0xfffffffd
	.align		4
        /*0018*/ 	.word	0x00000000
	.align		4
        /*001c*/ 	.word	0xfffffffc


//--------------------- .text.triton_poi_fused_hardtanh_0 --------------------------
	.section	.text.triton_poi_fused_hardtanh_0,"ax",@progbits
	.align	128
        .global         triton_poi_fused_hardtanh_0
        .type           triton_poi_fused_hardtanh_0,@function
        .size           triton_poi_fused_hardtanh_0,(.L_x_3 - triton_poi_fused_hardtanh_0)
        .other          triton_poi_fused_hardtanh_0,@"STO_CUDA_ENTRY STV_DEFAULT"
triton_poi_fused_hardtanh_0:
.text.triton_poi_fused_hardtanh_0:
[----:B------:R-:W0:Y:S02]  /*0000*/  LDC R1, c[0x0][0x28] ;  /* 0x00000a00ff017b82 */ /* 0x000e240000000800 */
[----:B------:R-:W1:Y:S01]  /*0010*/  S2R R0, SR_TID.X ;  /* 0x0000000000007919 */ /* 0x000e620000002100 */
[----:B------:R-:W2:Y:S01]  /*0020*/  LDC.64 R4, c[0x0][0x218] ;  /* 0x00008600ff047b82 */ /* 0x000ea20000000a00 */
[----:B------:R-:W-:Y:S01]  /*0030*/  ULDC.64 UR4, c[0x0][0x208] ;  /* 0x0000820000047ab9 */ /* 0x000fe20000000a00 */
[----:B------:R-:W-:Y:S01]  /*0040*/  BSSY B0, `(.L_x_0) ;  /* 0x000000a000007945 */ /* 0x000fe20003800000 */
[----:B------:R-:W3:Y:S01]  /*0050*/  S2R R7, SR_CTAID.X ;  /* 0x0000000000077919 */ /* 0x000ee20000002500 */
[----:B------:R-:W-:Y:S01]  /*0060*/  IMAD.MOV.U32 R2, RZ, RZ, RZ ;  /* 0x000000ffff027224 */ /* 0x000fe200078e00ff */
[----:B-1----:R-:W-:-:S05]  /*0070*/  LOP3.LUT R0, R0, 0x7f, RZ, 0xc0, !PT ;  /* 0x0000007f00007812 */ /* 0x002fca00078ec0ff */
[----:B---3--:R-:W-:-:S05]  /*0080*/  IMAD R7, R7, 0x80, R0 ;  /* 0x0000008007077824 */ /* 0x008fca00078e0200 */
[----:B------:R-:W-:-:S13]  /*0090*/  ISETP.GE.AND P0, PT, R7, 0x100, PT ;  /* 0x000001000700780c */ /* 0x000fda0003f06270 */
[----:B--2---:R-:W-:Y:S05]  /*00a0*/  @P0 BRA `(.L_x_1) ;  /* 0x00000000000c0947 */ /* 0x004fea0003800000 */
[----:B------:R-:W1:Y:S02]  /*00b0*/  LDC.64 R2, c[0x0][0x210] ;  /* 0x00008400ff027b82 */ /* 0x000e640000000a00 */
[----:B-1----:R-:W-:-:S06]  /*00c0*/  IMAD.WIDE R2, R7, 0x4, R2 ;  /* 0x0000000407027825 */ /* 0x002fcc00078e0202 */
[----:B------:R1:W5:Y:S02]  /*00d0*/  LDG.E R2, desc[UR4][R2.64] ;  /* 0x0000000402027981 */ /* 0x000364000c1e1900 */
.L_x_1:
[----:B------:R-:W-:Y:S05]  /*00e0*/  BSYNC B0 ;  /* 0x0000000000007941 */ /* 0x000fea0003800000 */
.L_x_0:
[----:B-----5:R-:W-:-:S04]  /*00f0*/  FSETP.GTU.AND P1, PT, R2, RZ, PT ;  /* 0x000000ff0200720b */ /* 0x020fc80003f2c000 */
[----:B------:R-:W-:Y:S01]  /*0100*/  FSEL R9, R2, RZ, P1 ;  /* 0x000000ff02097208 */ /* 0x000fe20000800000 */
[----:B-1----:R-:W-:-:S03]  /*0110*/  IMAD.WIDE R2, R7, 0x4, R4 ;  /* 0x0000000407027825 */ /* 0x002fc600078e0204 */
[C---:B------:R-:W-:Y:S02]  /*0120*/  FSETP.GEU.AND P2, PT, R9.reuse, 6, PT ;  /* 0x40c000000900780b */ /* 0x040fe40003f4e000 */
[----:B------:R-:W-:-:S11]  /*0130*/  FSETP.NAN.AND P1, PT, R9, R9, PT ;  /* 0x000000090900720b */ /* 0x000fd60003f28000 */
[----:B------:R-:W-:Y:S01]  /*0140*/  @P2 SEL R9, R9, 0x40c00000, P1 ;  /* 0x40c0000009092807 */ /* 0x000fe20000800000 */
[----:B------:R-:W-:Y:S06]  /*0150*/  @P0 EXIT ;  /* 0x000000000000094d */ /* 0x000fec0003800000 */
[----:B------:R-:W-:Y:S01]  /*0160*/  STG.E desc[UR4][R2.64], R9 ;  /* 0x0000000902007986 */ /* 0x000fe2000c101904 */
[----:B------:R-:W-:Y:S05]  /*0170*/  EXIT ;  /* 0x000000000000794d */ /* 0x000fea0003800000 */
.L_x_2:
[----:B------:R-:W-:-:S00]  /*0180*/  BRA `(.L_x_2) ;  /* 0xfffffffc00fc7947 */ /* 0x000fc0000383ffff */
[----:B------:R-:W-:-:S00]  /*0190*/  NOP ;  /* 0x0000000000007918 */ /* 0x000fc00000000000 */
        /* <DEDUP_REMOVED lines=14> */
.L_x_3:


//--------------------- .nv.constant0.triton_poi_fused_hardtanh_0 --------------------------
	.section	.nv.constant0.triton_poi_fused_hardtanh_0,"a",@progbits
	.sectionflags	@""
	.align	4
.nv.constant0.triton_poi_fused_hardtanh_0:
	.zero		548
